//
// Generated by NVIDIA NVVM Compiler
//
// Compiler Build ID: CL-36424714
// Cuda compilation tools, release 13.0, V13.0.88
// Based on NVVM 20.0.0
//

.version 9.0
.target sm_100
.address_size 64

	// .globl	_Z8reducMaxPiS_
// _ZZ8reducMaxPiS_E10partialMax has been demoted
// _ZZ8reducMinPiS_E10partialMin has been demoted
// _ZZ9reducMultPiS_E11partialProd has been demoted
// _ZZ8reducSumPiS_E10partialSum has been demoted

.visible .entry _Z8reducMaxPiS_(
	.param .u64 .ptr .align 1 _Z8reducMaxPiS__param_0,
	.param .u64 .ptr .align 1 _Z8reducMaxPiS__param_1
)
{
	.reg .pred 	%p<5>;
	.reg .b32 	%r<21>;
	.reg .b64 	%rd<9>;
	// demoted variable
	.shared .align 4 .b8 _ZZ8reducMaxPiS_E10partialMax[80];
	ld.param.u64 	%rd2, [_Z8reducMaxPiS__param_0];
	ld.param.u64 	%rd1, [_Z8reducMaxPiS__param_1];
	cvta.to.global.u64 	%rd3, %rd2;
	mov.u32 	%r1, %tid.x;
	mov.u32 	%r2, %ctaid.x;
	mov.u32 	%r3, %ntid.x;
	mad.lo.s32 	%r9, %r2, %r3, %r1;
	mul.wide.u32 	%rd4, %r9, 4;
	add.s64 	%rd5, %rd3, %rd4;
	ld.global.u32 	%r10, [%rd5];
	shl.b32 	%r11, %r1, 2;
	mov.u32 	%r12, _ZZ8reducMaxPiS_E10partialMax;
	add.s32 	%r13, %r12, %r11;
	st.shared.u32 	[%r13], %r10;
	bar.sync 	0;
	add.s32 	%r4, %r13, %r11;
	mov.b32 	%r20, 1;
$L__BB0_1:
	add.s32 	%r14, %r20, -1;
	and.b32  	%r15, %r14, %r1;
	setp.ne.s32 	%p1, %r15, 0;
	@%p1 bra 	$L__BB0_4;
	ld.shared.u32 	%r16, [%r4];
	shl.b32 	%r17, %r20, 2;
	add.s32 	%r18, %r4, %r17;
	ld.shared.u32 	%r6, [%r18];
	setp.ge.s32 	%p2, %r16, %r6;
	@%p2 bra 	$L__BB0_4;
	st.shared.u32 	[%r4], %r6;
$L__BB0_4:
	shl.b32 	%r20, %r20, 1;
	setp.le.u32 	%p3, %r20, %r3;
	@%p3 bra 	$L__BB0_1;
	setp.ne.s32 	%p4, %r1, 0;
	@%p4 bra 	$L__BB0_7;
	ld.shared.u32 	%r19, [_ZZ8reducMaxPiS_E10partialMax];
	cvta.to.global.u64 	%rd6, %rd1;
	mul.wide.u32 	%rd7, %r2, 4;
	add.s64 	%rd8, %rd6, %rd7;
	st.global.u32 	[%rd8], %r19;
$L__BB0_7:
	ret;

}
	// .globl	_Z8reducMinPiS_
.visible .entry _Z8reducMinPiS_(
	.param .u64 .ptr .align 1 _Z8reducMinPiS__param_0,
	.param .u64 .ptr .align 1 _Z8reducMinPiS__param_1
)
{
	.reg .pred 	%p<5>;
	.reg .b32 	%r<21>;
	.reg .b64 	%rd<9>;
	// demoted variable
	.shared .align 4 .b8 _ZZ8reducMinPiS_E10partialMin[80];
	ld.param.u64 	%rd2, [_Z8reducMinPiS__param_0];
	ld.param.u64 	%rd1, [_Z8reducMinPiS__param_1];
	cvta.to.global.u64 	%rd3, %rd2;
	mov.u32 	%r1, %tid.x;
	mov.u32 	%r2, %ctaid.x;
	mov.u32 	%r3, %ntid.x;
	mad.lo.s32 	%r9, %r2, %r3, %r1;
	mul.wide.u32 	%rd4, %r9, 4;
	add.s64 	%rd5, %rd3, %rd4;
	ld.global.u32 	%r10, [%rd5];
	shl.b32 	%r11, %r1, 2;
	mov.u32 	%r12, _ZZ8reducMinPiS_E10partialMin;
	add.s32 	%r13, %r12, %r11;
	st.shared.u32 	[%r13], %r10;
	bar.sync 	0;
	add.s32 	%r4, %r13, %r11;
	mov.b32 	%r20, 1;
$L__BB1_1:
	bar.sync 	0;
	add.s32 	%r14, %r20, -1;
	and.b32  	%r15, %r14, %r1;
	setp.ne.s32 	%p1, %r15, 0;
	@%p1 bra 	$L__BB1_4;
	ld.shared.u32 	%r16, [%r4];
	shl.b32 	%r17, %r20, 2;
	add.s32 	%r18, %r4, %r17;
	ld.shared.u32 	%r6, [%r18];
	setp.ge.s32 	%p2, %r16, %r6;
	@%p2 bra 	$L__BB1_4;
	st.shared.u32 	[%r4], %r6;
$L__BB1_4:
	shl.b32 	%r20, %r20, 1;
	setp.le.u32 	%p3, %r20, %r3;
	@%p3 bra 	$L__BB1_1;
	setp.ne.s32 	%p4, %r1, 0;
	@%p4 bra 	$L__BB1_7;
	ld.shared.u32 	%r19, [_ZZ8reducMinPiS_E10partialMin];
	cvta.to.global.u64 	%rd6, %rd1;
	mul.wide.u32 	%rd7, %r2, 4;
	add.s64 	%rd8, %rd6, %rd7;
	st.global.u32 	[%rd8], %r19;
$L__BB1_7:
	ret;

}
	// .globl	_Z9reducMultPiS_
.visible .entry _Z9reducMultPiS_(
	.param .u64 .ptr .align 1 _Z9reducMultPiS__param_0,
	.param .u64 .ptr .align 1 _Z9reducMultPiS__param_1
)
{
	.reg .pred 	%p<4>;
	.reg .b32 	%r<22>;
	.reg .b64 	%rd<9>;
	// demoted variable
	.shared .align 4 .b8 _ZZ9reducMultPiS_E11partialProd[80];
	ld.param.u64 	%rd2, [_Z9reducMultPiS__param_0];
	ld.param.u64 	%rd1, [_Z9reducMultPiS__param_1];
	cvta.to.global.u64 	%rd3, %rd2;
	mov.u32 	%r1, %tid.x;
	mov.u32 	%r2, %ctaid.x;
	mov.u32 	%r3, %ntid.x;
	mad.lo.s32 	%r8, %r2, %r3, %r1;
	mul.wide.u32 	%rd4, %r8, 4;
	add.s64 	%rd5, %rd3, %rd4;
	ld.global.u32 	%r9, [%rd5];
	shl.b32 	%r10, %r1, 2;
	mov.u32 	%r11, _ZZ9reducMultPiS_E11partialProd;
	add.s32 	%r12, %r11, %r10;
	st.shared.u32 	[%r12], %r9;
	bar.sync 	0;
	add.s32 	%r4, %r12, %r10;
	mov.b32 	%r21, 1;
$L__BB2_1:
	bar.sync 	0;
	add.s32 	%r13, %r21, -1;
	and.b32  	%r14, %r13, %r1;
	setp.ne.s32 	%p1, %r14, 0;
	@%p1 bra 	$L__BB2_3;
	shl.b32 	%r15, %r21, 2;
	add.s32 	%r16, %r4, %r15;
	ld.shared.u32 	%r17, [%r16];
	ld.shared.u32 	%r18, [%r4];
	add.s32 	%r19, %r18, %r17;
	st.shared.u32 	[%r4], %r19;
$L__BB2_3:
	shl.b32 	%r21, %r21, 1;
	setp.le.u32 	%p2, %r21, %r3;
	@%p2 bra 	$L__BB2_1;
	setp.ne.s32 	%p3, %r1, 0;
	@%p3 bra 	$L__BB2_6;
	ld.shared.u32 	%r20, [_ZZ9reducMultPiS_E11partialProd];
	cvta.to.global.u64 	%rd6, %rd1;
	mul.wide.u32 	%rd7, %r2, 4;
	add.s64 	%rd8, %rd6, %rd7;
	st.global.u32 	[%rd8], %r20;
$L__BB2_6:
	ret;

}
	// .globl	_Z8reducSumPiS_
.visible .entry _Z8reducSumPiS_(
	.param .u64 .ptr .align 1 _Z8reducSumPiS__param_0,
	.param .u64 .ptr .align 1 _Z8reducSumPiS__param_1
)
{
	.reg .pred 	%p<4>;
	.reg .b32 	%r<22>;
	.reg .b64 	%rd<9>;
	// demoted variable
	.shared .align 4 .b8 _ZZ8reducSumPiS_E10partialSum[80];
	ld.param.u64 	%rd2, [_Z8reducSumPiS__param_0];
	ld.param.u64 	%rd1, [_Z8reducSumPiS__param_1];
	cvta.to.global.u64 	%rd3, %rd2;
	mov.u32 	%r1, %tid.x;
	mov.u32 	%r2, %ctaid.x;
	mov.u32 	%r3, %ntid.x;
	mad.lo.s32 	%r8, %r2, %r3, %r1;
	mul.wide.u32 	%rd4, %r8, 4;
	add.s64 	%rd5, %rd3, %rd4;
	ld.global.u32 	%r9, [%rd5];
	shl.b32 	%r10, %r1, 2;
	mov.u32 	%r11, _ZZ8reducSumPiS_E10partialSum;
	add.s32 	%r12, %r11, %r10;
	st.shared.u32 	[%r12], %r9;
	bar.sync 	0;
	add.s32 	%r4, %r12, %r10;
	mov.b32 	%r21, 1;
$L__BB3_1:
	bar.sync 	0;
	add.s32 	%r13, %r21, -1;
	and.b32  	%r14, %r13, %r1;
	setp.ne.s32 	%p1, %r14, 0;
	@%p1 bra 	$L__BB3_3;
	shl.b32 	%r15, %r21, 2;
	add.s32 	%r16, %r4, %r15;
	ld.shared.u32 	%r17, [%r16];
	ld.shared.u32 	%r18, [%r4];
	add.s32 	%r19, %r18, %r17;
	st.shared.u32 	[%r4], %r19;
$L__BB3_3:
	shl.b32 	%r21, %r21, 1;
	setp.le.u32 	%p2, %r21, %r3;
	@%p2 bra 	$L__BB3_1;
	setp.ne.s32 	%p3, %r1, 0;
	@%p3 bra 	$L__BB3_6;
	ld.shared.u32 	%r20, [_ZZ8reducSumPiS_E10partialSum];
	cvta.to.global.u64 	%rd6, %rd1;
	mul.wide.u32 	%rd7, %r2, 4;
	add.s64 	%rd8, %rd6, %rd7;
	st.global.u32 	[%rd8], %r20;
$L__BB3_6:
	ret;

}
	// .globl	_Z12histo_kernalPhlPj
.visible .entry _Z12histo_kernalPhlPj(
	.param .u64 .ptr .align 1 _Z12histo_kernalPhlPj_param_0,
	.param .u64 _Z12histo_kernalPhlPj_param_1,
	.param .u64 .ptr .align 1 _Z12histo_kernalPhlPj_param_2
)
{
	.reg .pred 	%p<3>;
	.reg .b32 	%r<12>;
	.reg .b64 	%rd<13>;

	ld.param.u64 	%rd6, [_Z12histo_kernalPhlPj_param_0];
	ld.param.u64 	%rd7, [_Z12histo_kernalPhlPj_param_1];
	ld.param.u64 	%rd8, [_Z12histo_kernalPhlPj_param_2];
	mov.u32 	%r6, %tid.x;
	mov.u32 	%r7, %ctaid.x;
	mov.u32 	%r1, %ntid.x;
	mad.lo.s32 	%r11, %r7, %r1, %r6;
	cvt.s64.s32 	%rd12, %r11;
	setp.le.s64 	%p1, %rd7, %rd12;
	@%p1 bra 	$L__BB4_3;
	mov.u32 	%r8, %nctaid.x;
	mul.lo.s32 	%r3, %r1, %r8;
	cvta.to.global.u64 	%rd2, %rd6;
	cvta.to.global.u64 	%rd3, %rd8;
$L__BB4_2:
	add.s64 	%rd9, %rd2, %rd12;
	ld.global.u8 	%r9, [%rd9];
	mul.wide.u32 	%rd10, %r9, 4;
	add.s64 	%rd11, %rd3, %rd10;
	atom.global.add.u32 	%r10, [%rd11], 1;
	add.s32 	%r11, %r11, %r3;
	cvt.s64.s32 	%rd12, %r11;
	setp.gt.s64 	%p2, %rd7, %rd12;
	@%p2 bra 	$L__BB4_2;
$L__BB4_3:
	ret;

}


// ===== COMPILED SASS (sm_100) =====

	.target	sm_100

	.elftype	@"ET_EXEC"


//--------------------- .note.nv.tkinfo           --------------------------
	.section	.note.nv.tkinfo,"",@"SHT_NOTE"
	.sectionflags	@"SHF_NOTE_NV_TKINFO"
	.tkinfo
        /*0018*/ 	.word	0x00000002
        /*0030*/ 	.string	""
        /*0030*/ 	.string	"ptxas"
        /*0030*/ 	.string	"Cuda compilation tools, release 13.0, V13.0.88"
        /*0030*/ 	.string	"Build cuda_13.0.r13.0/compiler.36424714_0"
        /*0030*/ 	.string	"-arch sm_100 -m 64 "



//--------------------- .note.nv.cuinfo           --------------------------
	.section	.note.nv.cuinfo,"",@"SHT_NOTE"
	.sectionflags	@"SHF_NOTE_NV_CUINFO"
        /*0018*/ 	.short	0x0002
        /*001a*/ 	.short	0x0064
        /*001c*/ 	.short	0x0082
	.zero		2


//--------------------- .nv.info                  --------------------------
	.section	.nv.info,"",@"SHT_CUDA_INFO"
	.align	4


	//----- nvinfo : EIATTR_REGCOUNT
	.align		4
        /*0000*/ 	.byte	0x04, 0x2f
        /*0002*/ 	.short	(.L_1 - .L_0)
	.align		4
.L_0:
        /*0004*/ 	.word	index@(_Z8reducMaxPiS_)
        /*0008*/ 	.word	0x0000000c


	//----- nvinfo : EIATTR_FRAME_SIZE
	.align		4
.L_1:
        /*000c*/ 	.byte	0x04, 0x11
        /*000e*/ 	.short	(.L_3 - .L_2)
	.align		4
.L_2:
        /*0010*/ 	.word	index@(_Z8reducMaxPiS_)
        /*0014*/ 	.word	0x00000000


	//----- nvinfo : EIATTR_REGCOUNT
	.align		4
.L_3:
        /*0018*/ 	.byte	0x04, 0x2f
        /*001a*/ 	.short	(.L_5 - .L_4)
	.align		4
.L_4:
        /*001c*/ 	.word	index@(_Z8reducMinPiS_)
        /*0020*/ 	.word	0x0000000c


	//----- nvinfo : EIATTR_FRAME_SIZE
	.align		4
.L_5:
        /*0024*/ 	.byte	0x04, 0x11
        /*0026*/ 	.short	(.L_7 - .L_6)
	.align		4
.L_6:
        /*0028*/ 	.word	index@(_Z8reducMinPiS_)
        /*002c*/ 	.word	0x00000000


	//----- nvinfo : EIATTR_REGCOUNT
	.align		4
.L_7:
        /*0030*/ 	.byte	0x04, 0x2f
        /*0032*/ 	.short	(.L_9 - .L_8)
	.align		4
.L_8:
        /*0034*/ 	.word	index@(_Z9reducMultPiS_)
        /*0038*/ 	.word	0x0000000c


	//----- nvinfo : EIATTR_FRAME_SIZE
	.align		4
.L_9:
        /*003c*/ 	.byte	0x04, 0x11
        /*003e*/ 	.short	(.L_11 - .L_10)
	.align		4
.L_10:
        /*0040*/ 	.word	index@(_Z9reducMultPiS_)
        /*0044*/ 	.word	0x00000000


	//----- nvinfo : EIATTR_REGCOUNT
	.align		4
.L_11:
        /*0048*/ 	.byte	0x04, 0x2f
        /*004a*/ 	.short	(.L_13 - .L_12)
	.align		4
.L_12:
        /*004c*/ 	.word	index@(_Z8reducSumPiS_)
        /*0050*/ 	.word	0x0000000c


	//----- nvinfo : EIATTR_FRAME_SIZE
	.align		4
.L_13:
        /*0054*/ 	.byte	0x04, 0x11
        /*0056*/ 	.short	(.L_15 - .L_14)
	.align		4
.L_14:
        /*0058*/ 	.word	index@(_Z8reducSumPiS_)
        /*005c*/ 	.word	0x00000000


	//----- nvinfo : EIATTR_REGCOUNT
	.align		4
.L_15:
        /*0060*/ 	.byte	0x04, 0x2f
        /*0062*/ 	.short	(.L_17 - .L_16)
	.align		4
.L_16:
        /*0064*/ 	.word	index@(_Z12histo_kernalPhlPj)
        /*0068*/ 	.word	0x0000000e


	//----- nvinfo : EIATTR_FRAME_SIZE
	.align		4
.L_17:
        /*006c*/ 	.byte	0x04, 0x11
        /*006e*/ 	.short	(.L_19 - .L_18)
	.align		4
.L_18:
        /*0070*/ 	.word	index@(_Z12histo_kernalPhlPj)
        /*0074*/ 	.word	0x00000000


	//----- nvinfo : EIATTR_MIN_STACK_SIZE
	.align		4
.L_19:
        /*0078*/ 	.byte	0x04, 0x12
        /*007a*/ 	.short	(.L_21 - .L_20)
	.align		4
.L_20:
        /*007c*/ 	.word	index@(_Z12histo_kernalPhlPj)
        /*0080*/ 	.word	0x00000000


	//----- nvinfo : EIATTR_MIN_STACK_SIZE
	.align		4
.L_21:
        /*0084*/ 	.byte	0x04, 0x12
        /*0086*/ 	.short	(.L_23 - .L_22)
	.align		4
.L_22:
        /*0088*/ 	.word	index@(_Z8reducSumPiS_)
        /*008c*/ 	.word	0x00000000


	//----- nvinfo : EIATTR_MIN_STACK_SIZE
	.align		4
.L_23:
        /*0090*/ 	.byte	0x04, 0x12
        /*0092*/ 	.short	(.L_25 - .L_24)
	.align		4
.L_24:
        /*0094*/ 	.word	index@(_Z9reducMultPiS_)
        /*0098*/ 	.word	0x00000000


	//----- nvinfo : EIATTR_MIN_STACK_SIZE
	.align		4
.L_25:
        /*009c*/ 	.byte	0x04, 0x12
        /*009e*/ 	.short	(.L_27 - .L_26)
	.align		4
.L_26:
        /*00a0*/ 	.word	index@(_Z8reducMinPiS_)
        /*00a4*/ 	.word	0x00000000


	//----- nvinfo : EIATTR_MIN_STACK_SIZE
	.align		4
.L_27:
        /*00a8*/ 	.byte	0x04, 0x12
        /*00aa*/ 	.short	(.L_29 - .L_28)
	.align		4
.L_28:
        /*00ac*/ 	.word	index@(_Z8reducMaxPiS_)
        /*00b0*/ 	.word	0x00000000
.L_29:


//--------------------- .nv.compat                --------------------------
	.section	.nv.compat,"",@"SHT_CUDA_COMPAT_INFO"
	.align	4
        /*0000*/ 	.byte	0x02, 0x09, 0x00, 0x00, 0x02, 0x02, 0x01, 0x00, 0x02, 0x05, 0x05, 0x00, 0x03, 0x07, 0x01, 0x01
        /*0010*/ 	.byte	0x02, 0x03, 0x00, 0x00, 0x02, 0x06, 0x01, 0x00, 0x04, 0x0b, 0x08, 0x00, 0x09, 0x00, 0x00, 0x00
        /*0020*/ 	.byte	0x00, 0x00, 0x00, 0x00


//--------------------- .nv.info._Z12histo_kernalPhlPj --------------------------
	.section	.nv.info._Z12histo_kernalPhlPj,"",@"SHT_CUDA_INFO"
	.sectionflags	@""
	.align	4


	//----- nvinfo : EIATTR_CUDA_API_VERSION
	.align		4
        /*0000*/ 	.byte	0x04, 0x37
        /*0002*/ 	.short	(.L_31 - .L_30)
.L_30:
        /*0004*/ 	.word	0x00000082


	//----- nvinfo : EIATTR_KPARAM_INFO
	.align		4
.L_31:
        /*0008*/ 	.byte	0x04, 0x17
        /*000a*/ 	.short	(.L_33 - .L_32)
.L_32:
        /*000c*/ 	.word	0x00000000
        /*0010*/ 	.short	0x0002
        /*0012*/ 	.short	0x0010
        /*0014*/ 	.byte	0x00, 0xf5, 0x21, 0x00


	//----- nvinfo : EIATTR_KPARAM_INFO
	.align		4
.L_33:
        /*0018*/ 	.byte	0x04, 0x17
        /*001a*/ 	.short	(.L_35 - .L_34)
.L_34:
        /*001c*/ 	.word	0x00000000
        /*0020*/ 	.short	0x0001
        /*0022*/ 	.short	0x0008
        /*0024*/ 	.byte	0x00, 0xf0, 0x21, 0x00


	//----- nvinfo : EIATTR_KPARAM_INFO
	.align		4
.L_35:
        /*0028*/ 	.byte	0x04, 0x17
        /*002a*/ 	.short	(.L_37 - .L_36)
.L_36:
        /*002c*/ 	.word	0x00000000
        /*0030*/ 	.short	0x0000
        /*0032*/ 	.short	0x0000
        /*0034*/ 	.byte	0x00, 0xf5, 0x21, 0x00


	//----- nvinfo : EIATTR_SPARSE_MMA_MASK
	.align		4
.L_37:
        /*0038*/ 	.byte	0x03, 0x50
        /*003a*/ 	.short	0x0000


	//----- nvinfo : EIATTR_MAXREG_COUNT
	.align		4
        /*003c*/ 	.byte	0x03, 0x1b
        /*003e*/ 	.short	0x00ff


	//----- nvinfo : EIATTR_MERCURY_ISA_VERSION
	.align		4
        /*0040*/ 	.byte	0x03, 0x5f
        /*0042*/ 	.short	0x0101


	//----- nvinfo : EIATTR_VRC_CTA_INIT_COUNT
	.align		4
        /*0044*/ 	.byte	0x02, 0x4a
	.zero		1
	.zero		1


	//----- nvinfo : EIATTR_EXIT_INSTR_OFFSETS
	.align		4
        /*0048*/ 	.byte	0x04, 0x1c
        /*004a*/ 	.short	(.L_39 - .L_38)


	//   ....[0]....
.L_38:
        /*004c*/ 	.word	0x00000090


	//   ....[1]....
        /*0050*/ 	.word	0x000001d0


	//----- nvinfo : EIATTR_CRS_STACK_SIZE
	.align		4
.L_39:
        /*0054*/ 	.byte	0x04, 0x1e
        /*0056*/ 	.short	(.L_41 - .L_40)
.L_40:
        /*0058*/ 	.word	0x00000000


	//----- nvinfo : EIATTR_CBANK_PARAM_SIZE
	.align		4
.L_41:
        /*005c*/ 	.byte	0x03, 0x19
        /*005e*/ 	.short	0x0018


	//----- nvinfo : EIATTR_PARAM_CBANK
	.align		4
        /*0060*/ 	.byte	0x04, 0x0a
        /*0062*/ 	.short	(.L_43 - .L_42)
	.align		4
.L_42:
        /*0064*/ 	.word	index@(.nv.constant0._Z12histo_kernalPhlPj)
        /*0068*/ 	.short	0x0380
        /*006a*/ 	.short	0x0018


	//----- nvinfo : EIATTR_SW_WAR
	.align		4
.L_43:
        /*006c*/ 	.byte	0x04, 0x36
        /*006e*/ 	.short	(.L_45 - .L_44)
.L_44:
        /*0070*/ 	.word	0x00000008
.L_45:


//--------------------- .nv.info._Z8reducSumPiS_  --------------------------
	.section	.nv.info._Z8reducSumPiS_,"",@"SHT_CUDA_INFO"
	.sectionflags	@""
	.align	4


	//----- nvinfo : EIATTR_CUDA_API_VERSION
	.align		4
        /*0000*/ 	.byte	0x04, 0x37
        /*0002*/ 	.short	(.L_47 - .L_46)
.L_46:
        /*0004*/ 	.word	0x00000082


	//----- nvinfo : EIATTR_KPARAM_INFO
	.align		4
.L_47:
        /*0008*/ 	.byte	0x04, 0x17
        /*000a*/ 	.short	(.L_49 - .L_48)
.L_48:
        /*000c*/ 	.word	0x00000000
        /*0010*/ 	.short	0x0001
        /*0012*/ 	.short	0x0008
        /*0014*/ 	.byte	0x00, 0xf5, 0x21, 0x00


	//----- nvinfo : EIATTR_KPARAM_INFO
	.align		4
.L_49:
        /*0018*/ 	.byte	0x04, 0x17
        /*001a*/ 	.short	(.L_51 - .L_50)
.L_50:
        /*001c*/ 	.word	0x00000000
        /*0020*/ 	.short	0x0000
        /*0022*/ 	.short	0x0000
        /*0024*/ 	.byte	0x00, 0xf5, 0x21, 0x00


	//----- nvinfo : EIATTR_SPARSE_MMA_MASK
	.align		4
.L_51:
        /*0028*/ 	.byte	0x03, 0x50
        /*002a*/ 	.short	0x0000


	//----- nvinfo : EIATTR_MAXREG_COUNT
	.align		4
        /*002c*/ 	.byte	0x03, 0x1b
        /*002e*/ 	.short	0x00ff


	//----- nvinfo : EIATTR_NUM_BARRIERS
	.align		4
        /*0030*/ 	.byte	0x02, 0x4c
        /*0032*/ 	.byte	0x01
	.zero		1


	//----- nvinfo : EIATTR_MERCURY_ISA_VERSION
	.align		4
        /*0034*/ 	.byte	0x03, 0x5f
        /*0036*/ 	.short	0x0101


	//----- nvinfo : EIATTR_VRC_CTA_INIT_COUNT
	.align		4
        /*0038*/ 	.byte	0x02, 0x4a
	.zero		1
	.zero		1


	//----- nvinfo : EIATTR_EXIT_INSTR_OFFSETS
	.align		4
        /*003c*/ 	.byte	0x04, 0x1c
        /*003e*/ 	.short	(.L_53 - .L_52)


	//   ....[0]....
.L_52:
        /*0040*/ 	.word	0x000001d0


	//   ....[1]....
        /*0044*/ 	.word	0x00000250


	//----- nvinfo : EIATTR_CBANK_PARAM_SIZE
	.align		4
.L_53:
        /*0048*/ 	.byte	0x03, 0x19
        /*004a*/ 	.short	0x0010


	//----- nvinfo : EIATTR_PARAM_CBANK
	.align		4
        /*004c*/ 	.byte	0x04, 0x0a
        /*004e*/ 	.short	(.L_55 - .L_54)
	.align		4
.L_54:
        /*0050*/ 	.word	index@(.nv.constant0._Z8reducSumPiS_)
        /*0054*/ 	.short	0x0380
        /*0056*/ 	.short	0x0010


	//----- nvinfo : EIATTR_SW_WAR
	.align		4
.L_55:
        /*0058*/ 	.byte	0x04, 0x36
        /*005a*/ 	.short	(.L_57 - .L_56)
.L_56:
        /*005c*/ 	.word	0x00000008
.L_57:


//--------------------- .nv.info._Z9reducMultPiS_ --------------------------
	.section	.nv.info._Z9reducMultPiS_,"",@"SHT_CUDA_INFO"
	.sectionflags	@""
	.align	4


	//----- nvinfo : EIATTR_CUDA_API_VERSION
	.align		4
        /*0000*/ 	.byte	0x04, 0x37
        /*0002*/ 	.short	(.L_59 - .L_58)
.L_58:
        /*0004*/ 	.word	0x00000082


	//----- nvinfo : EIATTR_KPARAM_INFO
	.align		4
.L_59:
        /*0008*/ 	.byte	0x04, 0x17
        /*000a*/ 	.short	(.L_61 - .L_60)
.L_60:
        /*000c*/ 	.word	0x00000000
        /*0010*/ 	.short	0x0001
        /*0012*/ 	.short	0x0008
        /*0014*/ 	.byte	0x00, 0xf5, 0x21, 0x00


	//----- nvinfo : EIATTR_KPARAM_INFO
	.align		4
.L_61:
        /*0018*/ 	.byte	0x04, 0x17
        /*001a*/ 	.short	(.L_63 - .L_62)
.L_62:
        /*001c*/ 	.word	0x00000000
        /*0020*/ 	.short	0x0000
        /*0022*/ 	.short	0x0000
        /*0024*/ 	.byte	0x00, 0xf5, 0x21, 0x00


	//----- nvinfo : EIATTR_SPARSE_MMA_MASK
	.align		4
.L_63:
        /*0028*/ 	.byte	0x03, 0x50
        /*002a*/ 	.short	0x0000


	//----- nvinfo : EIATTR_MAXREG_COUNT
	.align		4
        /*002c*/ 	.byte	0x03, 0x1b
        /*002e*/ 	.short	0x00ff


	//----- nvinfo : EIATTR_NUM_BARRIERS
	.align		4
        /*0030*/ 	.byte	0x02, 0x4c
        /*0032*/ 	.byte	0x01
	.zero		1


	//----- nvinfo : EIATTR_MERCURY_ISA_VERSION
	.align		4
        /*0034*/ 	.byte	0x03, 0x5f
        /*0036*/ 	.short	0x0101


	//----- nvinfo : EIATTR_VRC_CTA_INIT_COUNT
	.align		4
        /*0038*/ 	.byte	0x02, 0x4a
	.zero		1
	.zero		1


	//----- nvinfo : EIATTR_EXIT_INSTR_OFFSETS
	.align		4
        /*003c*/ 	.byte	0x04, 0x1c
        /*003e*/ 	.short	(.L_65 - .L_64)


	//   ....[0]....
.L_64:
        /*0040*/ 	.word	0x000001d0


	//   ....[1]....
        /*0044*/ 	.word	0x00000250


	//----- nvinfo : EIATTR_CBANK_PARAM_SIZE
	.align		4
.L_65:
        /*0048*/ 	.byte	0x03, 0x19
        /*004a*/ 	.short	0x0010


	//----- nvinfo : EIATTR_PARAM_CBANK
	.align		4
        /*004c*/ 	.byte	0x04, 0x0a
        /*004e*/ 	.short	(.L_67 - .L_66)
	.align		4
.L_66:
        /*0050*/ 	.word	index@(.nv.constant0._Z9reducMultPiS_)
        /*0054*/ 	.short	0x0380
        /*0056*/ 	.short	0x0010


	//----- nvinfo : EIATTR_SW_WAR
	.align		4
.L_67:
        /*0058*/ 	.byte	0x04, 0x36
        /*005a*/ 	.short	(.L_69 - .L_68)
.L_68:
        /*005c*/ 	.word	0x00000008
.L_69:


//--------------------- .nv.info._Z8reducMinPiS_  --------------------------
	.section	.nv.info._Z8reducMinPiS_,"",@"SHT_CUDA_INFO"
	.sectionflags	@""
	.align	4


	//----- nvinfo : EIATTR_CUDA_API_VERSION
	.align		4
        /*0000*/ 	.byte	0x04, 0x37
        /*0002*/ 	.short	(.L_71 - .L_70)
.L_70:
        /*0004*/ 	.word	0x00000082


	//----- nvinfo : EIATTR_KPARAM_INFO
	.align		4
.L_71:
        /*0008*/ 	.byte	0x04, 0x17
        /*000a*/ 	.short	(.L_73 - .L_72)
.L_72:
        /*000c*/ 	.word	0x00000000
        /*0010*/ 	.short	0x0001
        /*0012*/ 	.short	0x0008
        /*0014*/ 	.byte	0x00, 0xf5, 0x21, 0x00


	//----- nvinfo : EIATTR_KPARAM_INFO
	.align		4
.L_73:
        /*0018*/ 	.byte	0x04, 0x17
        /*001a*/ 	.short	(.L_75 - .L_74)
.L_74:
        /*001c*/ 	.word	0x00000000
        /*0020*/ 	.short	0x0000
        /*0022*/ 	.short	0x0000
        /*0024*/ 	.byte	0x00, 0xf5, 0x21, 0x00


	//----- nvinfo : EIATTR_SPARSE_MMA_MASK
	.align		4
.L_75:
        /*0028*/ 	.byte	0x03, 0x50
        /*002a*/ 	.short	0x0000


	//----- nvinfo : EIATTR_MAXREG_COUNT
	.align		4
        /*002c*/ 	.byte	0x03, 0x1b
        /*002e*/ 	.short	0x00ff


	//----- nvinfo : EIATTR_NUM_BARRIERS
	.align		4
        /*0030*/ 	.byte	0x02, 0x4c
        /*0032*/ 	.byte	0x01
	.zero		1


	//----- nvinfo : EIATTR_MERCURY_ISA_VERSION
	.align		4
        /*0034*/ 	.byte	0x03, 0x5f
        /*0036*/ 	.short	0x0101


	//----- nvinfo : EIATTR_VRC_CTA_INIT_COUNT
	.align		4
        /*0038*/ 	.byte	0x02, 0x4a
	.zero		1
	.zero		1


	//----- nvinfo : EIATTR_EXIT_INSTR_OFFSETS
	.align		4
        /*003c*/ 	.byte	0x04, 0x1c
        /*003e*/ 	.short	(.L_77 - .L_76)


	//   ....[0]....
.L_76:
        /*0040*/ 	.word	0x00000200


	//   ....[1]....
        /*0044*/ 	.word	0x00000280


	//----- nvinfo : EIATTR_CRS_STACK_SIZE
	.align		4
.L_77:
        /*0048*/ 	.byte	0x04, 0x1e
        /*004a*/ 	.short	(.L_79 - .L_78)
.L_78:
        /*004c*/ 	.word	0x00000000


	//----- nvinfo : EIATTR_CBANK_PARAM_SIZE
	.align		4
.L_79:
        /*0050*/ 	.byte	0x03, 0x19
        /*0052*/ 	.short	0x0010


	//----- nvinfo : EIATTR_PARAM_CBANK
	.align		4
        /*0054*/ 	.byte	0x04, 0x0a
        /*0056*/ 	.short	(.L_81 - .L_80)
	.align		4
.L_80:
        /*0058*/ 	.word	index@(.nv.constant0._Z8reducMinPiS_)
        /*005c*/ 	.short	0x0380
        /*005e*/ 	.short	0x0010


	//----- nvinfo : EIATTR_SW_WAR
	.align		4
.L_81:
        /*0060*/ 	.byte	0x04, 0x36
        /*0062*/ 	.short	(.L_83 - .L_82)
.L_82:
        /*0064*/ 	.word	0x00000008
.L_83:


//--------------------- .nv.info._Z8reducMaxPiS_  --------------------------
	.section	.nv.info._Z8reducMaxPiS_,"",@"SHT_CUDA_INFO"
	.sectionflags	@""
	.align	4


	//----- nvinfo : EIATTR_CUDA_API_VERSION
	.align		4
        /*0000*/ 	.byte	0x04, 0x37
        /*0002*/ 	.short	(.L_85 - .L_84)
.L_84:
        /*0004*/ 	.word	0x00000082


	//----- nvinfo : EIATTR_KPARAM_INFO
	.align		4
.L_85:
        /*0008*/ 	.byte	0x04, 0x17
        /*000a*/ 	.short	(.L_87 - .L_86)
.L_86:
        /*000c*/ 	.word	0x00000000
        /*0010*/ 	.short	0x0001
        /*0012*/ 	.short	0x0008
        /*0014*/ 	.byte	0x00, 0xf5, 0x21, 0x00


	//----- nvinfo : EIATTR_KPARAM_INFO
	.align		4
.L_87:
        /*0018*/ 	.byte	0x04, 0x17
        /*001a*/ 	.short	(.L_89 - .L_88)
.L_88:
        /*001c*/ 	.word	0x00000000
        /*0020*/ 	.short	0x0000
        /*0022*/ 	.short	0x0000
        /*0024*/ 	.byte	0x00, 0xf5, 0x21, 0x00


	//----- nvinfo : EIATTR_SPARSE_MMA_MASK
	.align		4
.L_89:
        /*0028*/ 	.byte	0x03, 0x50
        /*002a*/ 	.short	0x0000


	//----- nvinfo : EIATTR_MAXREG_COUNT
	.align		4
        /*002c*/ 	.byte	0x03, 0x1b
        /*002e*/ 	.short	0x00ff


	//----- nvinfo : EIATTR_NUM_BARRIERS
	.align		4
        /*0030*/ 	.byte	0x02, 0x4c
        /*0032*/ 	.byte	0x01
	.zero		1


	//----- nvinfo : EIATTR_MERCURY_ISA_VERSION
	.align		4
        /*0034*/ 	.byte	0x03, 0x5f
        /*0036*/ 	.short	0x0101


	//----- nvinfo : EIATTR_VRC_CTA_INIT_COUNT
	.align		4
        /*0038*/ 	.byte	0x02, 0x4a
	.zero		1
	.zero		1


	//----- nvinfo : EIATTR_EXIT_INSTR_OFFSETS
	.align		4
        /*003c*/ 	.byte	0x04, 0x1c
        /*003e*/ 	.short	(.L_91 - .L_90)


	//   ....[0]....
.L_90:
        /*0040*/ 	.word	0x000001f0


	//   ....[1]....
        /*0044*/ 	.word	0x00000270


	//----- nvinfo : EIATTR_CRS_STACK_SIZE
	.align		4
.L_91:
        /*0048*/ 	.byte	0x04, 0x1e
        /*004a*/ 	.short	(.L_93 - .L_92)
.L_92:
        /*004c*/ 	.word	0x00000000


	//----- nvinfo : EIATTR_CBANK_PARAM_SIZE
	.align		4
.L_93:
        /*0050*/ 	.byte	0x03, 0x19
        /*0052*/ 	.short	0x0010


	//----- nvinfo : EIATTR_PARAM_CBANK
	.align		4
        /*0054*/ 	.byte	0x04, 0x0a
        /*0056*/ 	.short	(.L_95 - .L_94)
	.align		4
.L_94:
        /*0058*/ 	.word	index@(.nv.constant0._Z8reducMaxPiS_)
        /*005c*/ 	.short	0x0380
        /*005e*/ 	.short	0x0010


	//----- nvinfo : EIATTR_SW_WAR
	.align		4
.L_95:
        /*0060*/ 	.byte	0x04, 0x36
        /*0062*/ 	.short	(.L_97 - .L_96)
.L_96:
        /*0064*/ 	.word	0x00000008
.L_97:


//--------------------- .nv.callgraph             --------------------------
	.section	.nv.callgraph,"",@"SHT_CUDA_CALLGRAPH"
	.align	4
	.sectionentsize	8
	.align		4
        /*0000*/ 	.word	0x00000000
	.align		4
        /*0004*/ 	.word	0xffffffff
	.align		4
        /*0008*/ 	.word	0x00000000
	.align		4
        /*000c*/ 	.word	0xfffffffe
	.align		4
        /*0010*/ 	.word	0x00000000
	.align		4
        /*0014*/ 	.word	0xfffffffd
	.align		4
        /*0018*/ 	.word	0x00000000
	.align		4
        /*001c*/ 	.word	0xfffffffc


//--------------------- .text._Z12histo_kernalPhlPj --------------------------
	.section	.text._Z12histo_kernalPhlPj,"ax",@progbits
	.align	128
        .global         _Z12histo_kernalPhlPj
        .type           _Z12histo_kernalPhlPj,@function
        .size           _Z12histo_kernalPhlPj,(.L_x_14 - _Z12histo_kernalPhlPj)
        .other          _Z12histo_kernalPhlPj,@"STO_CUDA_ENTRY STV_DEFAULT"
_Z12histo_kernalPhlPj:
.text._Z12histo_kernalPhlPj:
[----:B------:R-:W-:Y:S01]  /*0000*/  LDC R1, c[0x0][0x37c] ;  /* 0x0000df00ff017b82 */ /* 0x000fe20000000800 */
[----:B------:R-:W0:Y:S07]  /*0010*/  S2R R0, SR_TID.X ;  /* 0x0000000000007919 */ /* 0x000e2e0000002100 */
[----:B------:R-:W0:Y:S01]  /*0020*/  S2UR UR4, SR_CTAID.X ;  /* 0x00000000000479c3 */ /* 0x000e220000002500 */
[----:B------:R-:W1:Y:S07]  /*0030*/  LDCU.64 UR8, c[0x0][0x388] ;  /* 0x00007100ff0877ac */ /* 0x000e6e0008000a00 */
[----:B------:R-:W0:Y:S02]  /*0040*/  LDC R9, c[0x0][0x360] ;  /* 0x0000d800ff097b82 */ /* 0x000e240000000800 */
[----:B0-----:R-:W-:-:S05]  /*0050*/  IMAD R0, R9, UR4, R0 ;  /* 0x0000000409007c24 */ /* 0x001fca000f8e0200 */
[----:B-1----:R-:W-:Y:S02]  /*0060*/  ISETP.GE.U32.AND P0, PT, R0, UR8, PT ;  /* 0x0000000800007c0c */ /* 0x002fe4000bf06070 */
[----:B------:R-:W-:-:S04]  /*0070*/  SHF.R.S32.HI R2, RZ, 0x1f, R0 ;  /* 0x0000001fff027819 */ /* 0x000fc80000011400 */
[----:B------:R-:W-:-:S13]  /*0080*/  ISETP.GE.AND.EX P0, PT, R2, UR9, PT, P0 ;  /* 0x0000000902007c0c */ /* 0x000fda000bf06300 */
[----:B------:R-:W-:Y:S05]  /*0090*/  @P0 EXIT ;  /* 0x000000000000094d */ /* 0x000fea0003800000 */
[----:B------:R-:W0:Y:S01]  /*00a0*/  LDC.64 R6, c[0x0][0x390] ;  /* 0x0000e400ff067b82 */ /* 0x000e220000000a00 */
[----:B------:R-:W1:Y:S01]  /*00b0*/  LDCU UR4, c[0x0][0x370] ;  /* 0x00006e00ff0477ac */ /* 0x000e620008000800 */
[----:B------:R-:W-:Y:S02]  /*00c0*/  IMAD.MOV.U32 R10, RZ, RZ, R2 ;  /* 0x000000ffff0a7224 */ /* 0x000fe400078e0002 */
[----:B------:R-:W-:Y:S01]  /*00d0*/  IMAD.MOV.U32 R8, RZ, RZ, R0 ;  /* 0x000000ffff087224 */ /* 0x000fe200078e0000 */
[----:B------:R-:W2:Y:S01]  /*00e0*/  LDCU.64 UR6, c[0x0][0x358] ;  /* 0x00006b00ff0677ac */ /* 0x000ea20008000a00 */
[----:B------:R-:W3:Y:S01]  /*00f0*/  LDCU.64 UR10, c[0x0][0x380] ;  /* 0x00007000ff0a77ac */ /* 0x000ee20008000a00 */
[----:B-1----:R-:W-:-:S07]  /*0100*/  IMAD R9, R9, UR4, RZ ;  /* 0x0000000409097c24 */ /* 0x002fce000f8e02ff */
.L_x_0:
[----:B---3--:R-:W-:-:S04]  /*0110*/  IADD3 R4, P0, PT, R8, UR10, RZ ;  /* 0x0000000a08047c10 */ /* 0x008fc8000ff1e0ff */
[----:B------:R-:W-:-:S05]  /*0120*/  IADD3.X R5, PT, PT, R10, UR11, RZ, P0, !PT ;  /* 0x0000000b0a057c10 */ /* 0x000fca00087fe4ff */
[----:B-12---:R-:W0:Y:S01]  /*0130*/  LDG.E.U8 R3, desc[UR6][R4.64] ;  /* 0x0000000604037981 */ /* 0x006e22000c1e1100 */
[----:B------:R-:W-:Y:S02]  /*0140*/  IMAD.IADD R8, R9, 0x1, R0 ;  /* 0x0000000109087824 */ /* 0x000fe400078e0200 */
[----:B------:R-:W-:-:S03]  /*0150*/  IMAD.MOV.U32 R11, RZ, RZ, 0x1 ;  /* 0x00000001ff0b7424 */ /* 0x000fc600078e00ff */
[----:B------:R-:W-:Y:S02]  /*0160*/  ISETP.GE.U32.AND P0, PT, R8, UR8, PT ;  /* 0x0000000808007c0c */ /* 0x000fe4000bf06070 */
[----:B------:R-:W-:-:S04]  /*0170*/  SHF.R.S32.HI R10, RZ, 0x1f, R8 ;  /* 0x0000001fff0a7819 */ /* 0x000fc80000011408 */
[----:B------:R-:W-:Y:S01]  /*0180*/  ISETP.GE.AND.EX P0, PT, R10, UR9, PT, P0 ;  /* 0x000000090a007c0c */ /* 0x000fe2000bf06300 */
[----:B------:R-:W-:Y:S02]  /*0190*/  IMAD.MOV.U32 R0, RZ, RZ, R8 ;  /* 0x000000ffff007224 */ /* 0x000fe400078e0008 */
[----:B0-----:R-:W-:-:S05]  /*01a0*/  IMAD.WIDE.U32 R2, R3, 0x4, R6 ;  /* 0x0000000403027825 */ /* 0x001fca00078e0006 */
[----:B------:R1:W-:Y:S05]  /*01b0*/  REDG.E.ADD.STRONG.GPU desc[UR6][R2.64], R11 ;  /* 0x0000000b0200798e */ /* 0x0003ea000c12e106 */
[----:B------:R-:W-:Y:S05]  /*01c0*/  @!P0 BRA `(.L_x_0) ;  /* 0xfffffffc00d08947 */ /* 0x000fea000383ffff */
[----:B------:R-:W-:Y:S05]  /*01d0*/  EXIT ;  /* 0x000000000000794d */ /* 0x000fea0003800000 */
.L_x_1:
[----:B------:R-:W-:-:S00]  /*01e0*/  BRA `(.L_x_1) ;  /* 0xfffffffc00fc7947 */ /* 0x000fc0000383ffff */
[----:B------:R-:W-:-:S00]  /*01f0*/  NOP ;  /* 0x0000000000007918 */ /* 0x000fc00000000000 */
        /* <DEDUP_REMOVED lines=8> */
.L_x_14:


//--------------------- .text._Z8reducSumPiS_     --------------------------
	.section	.text._Z8reducSumPiS_,"ax",@progbits
	.align	128
        .global         _Z8reducSumPiS_
        .type           _Z8reducSumPiS_,@function
        .size           _Z8reducSumPiS_,(.L_x_15 - _Z8reducSumPiS_)
        .other          _Z8reducSumPiS_,@"STO_CUDA_ENTRY STV_DEFAULT"
_Z8reducSumPiS_:
.text._Z8reducSumPiS_:
[----:B------:R-:W-:Y:S01]  /*0000*/  LDC R1, c[0x0][0x37c] ;  /* 0x0000df00ff017b82 */ /* 0x000fe20000000800 */
[----:B------:R-:W0:Y:S07]  /*0010*/  S2R R4, SR_TID.X ;  /* 0x0000000000047919 */ /* 0x000e2e0000002100 */
[----:B------:R-:W1:Y:S01]  /*0020*/  LDC.64 R2, c[0x0][0x380] ;  /* 0x0000e000ff027b82 */ /* 0x000e620000000a00 */
[----:B------:R-:W0:Y:S01]  /*0030*/  LDCU UR8, c[0x0][0x360] ;  /* 0x00006c00ff0877ac */ /* 0x000e220008000800 */
[----:B------:R-:W0:Y:S01]  /*0040*/  S2R R9, SR_CTAID.X ;  /* 0x0000000000097919 */ /* 0x000e220000002500 */
[----:B------:R-:W2:Y:S01]  /*0050*/  LDCU.64 UR6, c[0x0][0x358] ;  /* 0x00006b00ff0677ac */ /* 0x000ea20008000a00 */
[----:B0-----:R-:W-:-:S04]  /*0060*/  IMAD R5, R9, UR8, R4 ;  /* 0x0000000809057c24 */ /* 0x001fc8000f8e0204 */
[----:B-1----:R-:W-:-:S06]  /*0070*/  IMAD.WIDE.U32 R2, R5, 0x4, R2 ;  /* 0x0000000405027825 */ /* 0x002fcc00078e0002 */
[----:B--2---:R-:W2:Y:S01]  /*0080*/  LDG.E R2, desc[UR6][R2.64] ;  /* 0x0000000602027981 */ /* 0x004ea2000c1e1900 */
[----:B------:R-:W0:Y:S01]  /*0090*/  S2UR UR5, SR_CgaCtaId ;  /* 0x00000000000579c3 */ /* 0x000e220000008800 */
[----:B------:R-:W-:Y:S01]  /*00a0*/  UMOV UR4, 0x400 ;  /* 0x0000040000047882 */ /* 0x000fe20000000000 */
[----:B------:R-:W-:Y:S01]  /*00b0*/  IMAD.MOV.U32 R7, RZ, RZ, 0x1 ;  /* 0x00000001ff077424 */ /* 0x000fe200078e00ff */
[----:B0-----:R-:W-:-:S06]  /*00c0*/  ULEA UR4, UR5, UR4, 0x18 ;  /* 0x0000000405047291 */ /* 0x001fcc000f8ec0ff */
[----:B------:R-:W-:-:S05]  /*00d0*/  LEA R5, R4, UR4, 0x2 ;  /* 0x0000000404057c11 */ /* 0x000fca000f8e10ff */
[----:B------:R-:W-:Y:S01]  /*00e0*/  IMAD R0, R4, 0x4, R5 ;  /* 0x0000000404007824 */ /* 0x000fe200078e0205 */
[----:B--2---:R0:W-:Y:S01]  /*00f0*/  STS [R5], R2 ;  /* 0x0000000205007388 */ /* 0x0041e20000000800 */
[----:B------:R-:W-:Y:S06]  /*0100*/  BAR.SYNC.DEFER_BLOCKING 0x0 ;  /* 0x0000000000007b1d */ /* 0x000fec0000010000 */
.L_x_2:
[----:B------:R-:W-:Y:S01]  /*0110*/  BAR.SYNC.DEFER_BLOCKING 0x0 ;  /* 0x0000000000007b1d */ /* 0x000fe20000010000 */
[----:B0-----:R-:W-:-:S04]  /*0120*/  IADD3 R2, PT, PT, R7, -0x1, RZ ;  /* 0xffffffff07027810 */ /* 0x001fc80007ffe0ff */
[----:B------:R-:W-:-:S13]  /*0130*/  LOP3.LUT P0, RZ, R2, R4, RZ, 0xc0, !PT ;  /* 0x0000000402ff7212 */ /* 0x000fda000780c0ff */
[C---:B------:R-:W-:Y:S01]  /*0140*/  @!P0 IMAD R2, R7.reuse, 0x4, R0 ;  /* 0x0000000407028824 */ /* 0x040fe200078e0200 */
[----:B------:R-:W-:Y:S01]  /*0150*/  SHF.L.U32 R7, R7, 0x1, RZ ;  /* 0x0000000107077819 */ /* 0x000fe200000006ff */
[----:B------:R-:W-:Y:S04]  /*0160*/  @!P0 LDS R3, [R0] ;  /* 0x0000000000038984 */ /* 0x000fe80000000800 */
[----:B------:R-:W0:Y:S02]  /*0170*/  @!P0 LDS R2, [R2] ;  /* 0x0000000002028984 */ /* 0x000e240000000800 */
[----:B0-----:R-:W-:-:S05]  /*0180*/  @!P0 IADD3 R3, PT, PT, R2, R3, RZ ;  /* 0x0000000302038210 */ /* 0x001fca0007ffe0ff */
[----:B------:R1:W-:Y:S01]  /*0190*/  @!P0 STS [R0], R3 ;  /* 0x0000000300008388 */ /* 0x0003e20000000800 */
[----:B------:R-:W-:-:S13]  /*01a0*/  ISETP.GT.U32.AND P0, PT, R7, UR8, PT ;  /* 0x0000000807007c0c */ /* 0x000fda000bf04070 */
[----:B-1----:R-:W-:Y:S05]  /*01b0*/  @!P0 BRA `(.L_x_2) ;  /* 0xfffffffc00d48947 */ /* 0x002fea000383ffff */
[----:B------:R-:W-:-:S13]  /*01c0*/  ISETP.NE.AND P0, PT, R4, RZ, PT ;  /* 0x000000ff0400720c */ /* 0x000fda0003f05270 */
[----:B------:R-:W-:Y:S05]  /*01d0*/  @P0 EXIT ;  /* 0x000000000000094d */ /* 0x000fea0003800000 */
[----:B------:R-:W0:Y:S01]  /*01e0*/  S2UR UR5, SR_CgaCtaId ;  /* 0x00000000000579c3 */ /* 0x000e220000008800 */
[----:B------:R-:W-:-:S07]  /*01f0*/  UMOV UR4, 0x400 ;  /* 0x0000040000047882 */ /* 0x000fce0000000000 */
[----:B------:R-:W1:Y:S01]  /*0200*/  LDC.64 R2, c[0x0][0x388] ;  /* 0x0000e200ff027b82 */ /* 0x000e620000000a00 */
[----:B0-----:R-:W-:Y:S01]  /*0210*/  ULEA UR4, UR5, UR4, 0x18 ;  /* 0x0000000405047291 */ /* 0x001fe2000f8ec0ff */
[----:B-1----:R-:W-:-:S08]  /*0220*/  IMAD.WIDE.U32 R2, R9, 0x4, R2 ;  /* 0x0000000409027825 */ /* 0x002fd000078e0002 */
[----:B------:R-:W0:Y:S04]  /*0230*/  LDS R5, [UR4] ;  /* 0x00000004ff057984 */ /* 0x000e280008000800 */
[----:B0-----:R-:W-:Y:S01]  /*0240*/  STG.E desc[UR6][R2.64], R5 ;  /* 0x0000000502007986 */ /* 0x001fe2000c101906 */
[----:B------:R-:W-:Y:S05]  /*0250*/  EXIT ;  /* 0x000000000000794d */ /* 0x000fea0003800000 */
.L_x_3:
        /* <DEDUP_REMOVED lines=10> */
.L_x_15:


//--------------------- .text._Z9reducMultPiS_    --------------------------
	.section	.text._Z9reducMultPiS_,"ax",@progbits
	.align	128
        .global         _Z9reducMultPiS_
        .type           _Z9reducMultPiS_,@function
        .size           _Z9reducMultPiS_,(.L_x_16 - _Z9reducMultPiS_)
        .other          _Z9reducMultPiS_,@"STO_CUDA_ENTRY STV_DEFAULT"
_Z9reducMultPiS_:
.text._Z9reducMultPiS_:
        /* <DEDUP_REMOVED lines=17> */
.L_x_4:
        /* <DEDUP_REMOVED lines=21> */
.L_x_5:
        /* <DEDUP_REMOVED lines=10> */
.L_x_16:


//--------------------- .text._Z8reducMinPiS_     --------------------------
	.section	.text._Z8reducMinPiS_,"ax",@progbits
	.align	128
        .global         _Z8reducMinPiS_
        .type           _Z8reducMinPiS_,@function
        .size           _Z8reducMinPiS_,(.L_x_17 - _Z8reducMinPiS_)
        .other          _Z8reducMinPiS_,@"STO_CUDA_ENTRY STV_DEFAULT"
_Z8reducMinPiS_:
.text._Z8reducMinPiS_:
        /* <DEDUP_REMOVED lines=13> */
[----:B------:R-:W-:-:S04]  /*00d0*/  LEA R5, R4, UR4, 0x2 ;  /* 0x0000000404057c11 */ /* 0x000fc8000f8e10ff */
[----:B------:R-:W-:Y:S01]  /*00e0*/  LEA R0, R4, R5, 0x2 ;  /* 0x0000000504007211 */ /* 0x000fe200078e10ff */
[----:B--2---:R0:W-:Y:S01]  /*00f0*/  STS [R5], R2 ;  /* 0x0000000205007388 */ /* 0x0041e20000000800 */
[----:B------:R-:W-:Y:S06]  /*0100*/  BAR.SYNC.DEFER_BLOCKING 0x0 ;  /* 0x0000000000007b1d */ /* 0x000fec0000010000 */
.L_x_8:
[----:B0-----:R-:W-:Y:S01]  /*0110*/  VIADD R2, R7, 0xffffffff ;  /* 0xffffffff07027836 */ /* 0x001fe20000000000 */
[----:B------:R-:W-:Y:S04]  /*0120*/  BAR.SYNC.DEFER_BLOCKING 0x0 ;  /* 0x0000000000007b1d */ /* 0x000fe80000010000 */
[----:B------:R-:W-:Y:S02]  /*0130*/  LOP3.LUT P0, RZ, R2, R4, RZ, 0xc0, !PT ;  /* 0x0000000402ff7212 */ /* 0x000fe4000780c0ff */
[----:B------:R-:W-:Y:S11]  /*0140*/  BSSY.RECONVERGENT B0, `(.L_x_6) ;  /* 0x0000007000007945 */ /* 0x000ff60003800200 */
[----:B------:R-:W-:Y:S05]  /*0150*/  @P0 BRA `(.L_x_7) ;  /* 0x0000000000140947 */ /* 0x000fea0003800000 */
[----:B------:R-:W-:Y:S01]  /*0160*/  LEA R3, R7, R0, 0x2 ;  /* 0x0000000007037211 */ /* 0x000fe200078e10ff */
[----:B------:R-:W-:Y:S05]  /*0170*/  LDS R2, [R0] ;  /* 0x0000000000027984 */ /* 0x000fea0000000800 */
[----:B------:R-:W0:Y:S02]  /*0180*/  LDS R3, [R3] ;  /* 0x0000000003037984 */ /* 0x000e240000000800 */
[----:B0-----:R-:W-:-:S13]  /*0190*/  ISETP.GE.AND P0, PT, R2, R3, PT ;  /* 0x000000030200720c */ /* 0x001fda0003f06270 */
[----:B------:R0:W-:Y:S02]  /*01a0*/  @!P0 STS [R0], R3 ;  /* 0x0000000300008388 */ /* 0x0001e40000000800 */
.L_x_7:
[----:B------:R-:W-:Y:S05]  /*01b0*/  BSYNC.RECONVERGENT B0 ;  /* 0x0000000000007941 */ /* 0x000fea0003800200 */
.L_x_6:
[----:B------:R-:W-:-:S05]  /*01c0*/  IMAD.SHL.U32 R7, R7, 0x2, RZ ;  /* 0x0000000207077824 */ /* 0x000fca00078e00ff */
[----:B------:R-:W-:-:S13]  /*01d0*/  ISETP.GT.U32.AND P0, PT, R7, UR8, PT ;  /* 0x0000000807007c0c */ /* 0x000fda000bf04070 */
[----:B------:R-:W-:Y:S05]  /*01e0*/  @!P0 BRA `(.L_x_8) ;  /* 0xfffffffc00c88947 */ /* 0x000fea000383ffff */
[----:B------:R-:W-:-:S13]  /*01f0*/  ISETP.NE.AND P0, PT, R4, RZ, PT ;  /* 0x000000ff0400720c */ /* 0x000fda0003f05270 */
[----:B------:R-:W-:Y:S05]  /*0200*/  @P0 EXIT ;  /* 0x000000000000094d */ /* 0x000fea0003800000 */
[----:B------:R-:W1:Y:S01]  /*0210*/  S2UR UR5, SR_CgaCtaId ;  /* 0x00000000000579c3 */ /* 0x000e620000008800 */
[----:B------:R-:W-:-:S07]  /*0220*/  UMOV UR4, 0x400 ;  /* 0x0000040000047882 */ /* 0x000fce0000000000 */
[----:B0-----:R-:W0:Y:S01]  /*0230*/  LDC.64 R2, c[0x0][0x388] ;  /* 0x0000e200ff027b82 */ /* 0x001e220000000a00 */
[----:B-1----:R-:W-:Y:S01]  /*0240*/  ULEA UR4, UR5, UR4, 0x18 ;  /* 0x0000000405047291 */ /* 0x002fe2000f8ec0ff */
[----:B0-----:R-:W-:-:S08]  /*0250*/  IMAD.WIDE.U32 R2, R9, 0x4, R2 ;  /* 0x0000000409027825 */ /* 0x001fd000078e0002 */
[----:B------:R-:W0:Y:S04]  /*0260*/  LDS R5, [UR4] ;  /* 0x00000004ff057984 */ /* 0x000e280008000800 */
[----:B0-----:R-:W-:Y:S01]  /*0270*/  STG.E desc[UR6][R2.64], R5 ;  /* 0x0000000502007986 */ /* 0x001fe2000c101906 */
[----:B------:R-:W-:Y:S05]  /*0280*/  EXIT ;  /* 0x000000000000794d */ /* 0x000fea0003800000 */
.L_x_9:
        /* <DEDUP_REMOVED lines=15> */
.L_x_17:


//--------------------- .text._Z8reducMaxPiS_     --------------------------
	.section	.text._Z8reducMaxPiS_,"ax",@progbits
	.align	128
        .global         _Z8reducMaxPiS_
        .type           _Z8reducMaxPiS_,@function
        .size           _Z8reducMaxPiS_,(.L_x_18 - _Z8reducMaxPiS_)
        .other          _Z8reducMaxPiS_,@"STO_CUDA_ENTRY STV_DEFAULT"
_Z8reducMaxPiS_:
.text._Z8reducMaxPiS_:
        /* <DEDUP_REMOVED lines=17> */
.L_x_12:
[----:B0-----:R-:W-:Y:S01]  /*0110*/  VIADD R2, R7, 0xffffffff ;  /* 0xffffffff07027836 */ /* 0x001fe20000000000 */
[----:B------:R-:W-:Y:S04]  /*0120*/  BSSY.RECONVERGENT B0, `(.L_x_10) ;  /* 0x0000008000007945 */ /* 0x000fe80003800200 */
[----:B------:R-:W-:-:S13]  /*0130*/  LOP3.LUT P0, RZ, R2, R4, RZ, 0xc0, !PT ;  /* 0x0000000402ff7212 */ /* 0x000fda000780c0ff */
[----:B------:R-:W-:Y:S05]  /*0140*/  @P0 BRA `(.L_x_11) ;  /* 0x0000000000140947 */ /* 0x000fea0003800000 */
[----:B------:R-:W-:Y:S01]  /*0150*/  LEA R3, R7, R0, 0x2 ;  /* 0x0000000007037211 */ /* 0x000fe200078e10ff */
[----:B------:R-:W-:Y:S05]  /*0160*/  LDS R2, [R0] ;  /* 0x0000000000027984 */ /* 0x000fea0000000800 */
[----:B------:R-:W0:Y:S02]  /*0170*/  LDS R3, [R3] ;  /* 0x0000000003037984 */ /* 0x000e240000000800 */
[----:B0-----:R-:W-:-:S13]  /*0180*/  ISETP.GE.AND P0, PT, R2, R3, PT ;  /* 0x000000030200720c */ /* 0x001fda0003f06270 */
[----:B------:R0:W-:Y:S02]  /*0190*/  @!P0 STS [R0], R3 ;  /* 0x0000000300008388 */ /* 0x0001e40000000800 */
.L_x_11:
[----:B------:R-:W-:Y:S05]  /*01a0*/  BSYNC.RECONVERGENT B0 ;  /* 0x0000000000007941 */ /* 0x000fea0003800200 */
.L_x_10:
        /* <DEDUP_REMOVED lines=13> */
.L_x_13:
        /* <DEDUP_REMOVED lines=16> */
.L_x_18:


//--------------------- .nv.shared.reserved.0     --------------------------
	.section	.nv.shared.reserved.0,"aw",@nobits
	.weak		__nv_reservedSMEM_offset_0_alias
	.size		__nv_reservedSMEM_offset_0_alias, 0, 64
	.other		__nv_reservedSMEM_offset_0_alias,@"STO_CUDA_RESERVED_SHARED STV_DEFAULT"
__nv_reservedSMEM_offset_0_alias:
	.zero		0
	.zero		64


//--------------------- .nv.shared._Z8reducSumPiS_ --------------------------
	.section	.nv.shared._Z8reducSumPiS_,"aw",@nobits
	.sectionflags	@""
	.align	4
.nv.shared._Z8reducSumPiS_:
	.zero		1104


//--------------------- .nv.shared._Z9reducMultPiS_ --------------------------
	.section	.nv.shared._Z9reducMultPiS_,"aw",@nobits
	.sectionflags	@""
	.align	4
.nv.shared._Z9reducMultPiS_:
	.zero		1104


//--------------------- .nv.shared._Z8reducMinPiS_ --------------------------
	.section	.nv.shared._Z8reducMinPiS_,"aw",@nobits
	.sectionflags	@""
	.align	4
.nv.shared._Z8reducMinPiS_:
	.zero		1104


//--------------------- .nv.shared._Z8reducMaxPiS_ --------------------------
	.section	.nv.shared._Z8reducMaxPiS_,"aw",@nobits
	.sectionflags	@""
	.align	4
.nv.shared._Z8reducMaxPiS_:
	.zero		1104


//--------------------- .nv.constant0._Z12histo_kernalPhlPj --------------------------
	.section	.nv.constant0._Z12histo_kernalPhlPj,"a",@progbits
	.sectionflags	@""
	.align	4
.nv.constant0._Z12histo_kernalPhlPj:
	.zero		920


//--------------------- .nv.constant0._Z8reducSumPiS_ --------------------------
	.section	.nv.constant0._Z8reducSumPiS_,"a",@progbits
	.sectionflags	@""
	.align	4
.nv.constant0._Z8reducSumPiS_:
	.zero		912


//--------------------- .nv.constant0._Z9reducMultPiS_ --------------------------
	.section	.nv.constant0._Z9reducMultPiS_,"a",@progbits
	.sectionflags	@""
	.align	4
.nv.constant0._Z9reducMultPiS_:
	.zero		912


//--------------------- .nv.constant0._Z8reducMinPiS_ --------------------------
	.section	.nv.constant0._Z8reducMinPiS_,"a",@progbits
	.sectionflags	@""
	.align	4
.nv.constant0._Z8reducMinPiS_:
	.zero		912


//--------------------- .nv.constant0._Z8reducMaxPiS_ --------------------------
	.section	.nv.constant0._Z8reducMaxPiS_,"a",@progbits
	.sectionflags	@""
	.align	4
.nv.constant0._Z8reducMaxPiS_:
	.zero		912


//--------------------- SYMBOLS --------------------------

	.type		.nv.reservedSmem.offset0,@object
	.size		.nv.reservedSmem.offset0,0x4
	.type		.nv.reservedSmem.cap,@object
	.size		.nv.reservedSmem.cap,0x4
